//
// Generated by NVIDIA NVVM Compiler
//
// Compiler Build ID: CL-36424714
// Cuda compilation tools, release 13.0, V13.0.88
// Based on NVVM 20.0.0
//

.version 9.0
.target sm_100
.address_size 64

	// .globl	_Z8convolvePfS_S_ii

.visible .entry _Z8convolvePfS_S_ii(
	.param .u64 .ptr .align 1 _Z8convolvePfS_S_ii_param_0,
	.param .u64 .ptr .align 1 _Z8convolvePfS_S_ii_param_1,
	.param .u64 .ptr .align 1 _Z8convolvePfS_S_ii_param_2,
	.param .u32 _Z8convolvePfS_S_ii_param_3,
	.param .u32 _Z8convolvePfS_S_ii_param_4
)
{
	.reg .pred 	%p<55>;
	.reg .b32 	%r<41>;
	.reg .b32 	%f<96>;
	.reg .b64 	%rd<47>;

	ld.param.u64 	%rd7, [_Z8convolvePfS_S_ii_param_0];
	ld.param.u64 	%rd8, [_Z8convolvePfS_S_ii_param_1];
	ld.param.u64 	%rd6, [_Z8convolvePfS_S_ii_param_2];
	ld.param.u32 	%r28, [_Z8convolvePfS_S_ii_param_3];
	ld.param.u32 	%r29, [_Z8convolvePfS_S_ii_param_4];
	cvta.to.global.u64 	%rd1, %rd8;
	cvta.to.global.u64 	%rd2, %rd7;
	mov.u32 	%r30, %ctaid.x;
	mov.u32 	%r31, %ntid.x;
	mov.u32 	%r32, %tid.x;
	mad.lo.s32 	%r1, %r30, %r31, %r32;
	setp.lt.s32 	%p1, %r29, 1;
	mov.f32 	%f75, 0f00000000;
	@%p1 bra 	$L__BB0_41;
	shr.u32 	%r34, %r29, 1;
	sub.s32 	%r2, %r1, %r34;
	and.b32  	%r3, %r29, 7;
	setp.lt.u32 	%p2, %r29, 8;
	mov.f32 	%f75, 0f00000000;
	mov.b32 	%r39, 0;
	@%p2 bra 	$L__BB0_20;
	and.b32  	%r39, %r29, 2147483640;
	mov.f32 	%f75, 0f00000000;
	mov.b32 	%r37, 0;
$L__BB0_3:
	.pragma "nounroll";
	add.s32 	%r6, %r2, %r37;
	setp.lt.s32 	%p3, %r6, 0;
	setp.ge.s32 	%p4, %r6, %r28;
	mul.wide.u32 	%rd9, %r37, 4;
	add.s64 	%rd3, %rd1, %rd9;
	or.pred  	%p5, %p3, %p4;
	@%p5 bra 	$L__BB0_5;
	mul.wide.u32 	%rd10, %r6, 4;
	add.s64 	%rd11, %rd2, %rd10;
	ld.global.f32 	%f42, [%rd11];
	ld.global.f32 	%f43, [%rd3];
	fma.rn.f32 	%f75, %f42, %f43, %f75;
$L__BB0_5:
	add.s32 	%r7, %r6, 1;
	setp.lt.s32 	%p6, %r7, 0;
	setp.ge.s32 	%p7, %r7, %r28;
	or.pred  	%p8, %p6, %p7;
	@%p8 bra 	$L__BB0_7;
	mul.wide.u32 	%rd12, %r7, 4;
	add.s64 	%rd13, %rd2, %rd12;
	ld.global.f32 	%f44, [%rd13];
	ld.global.f32 	%f45, [%rd3+4];
	fma.rn.f32 	%f75, %f44, %f45, %f75;
$L__BB0_7:
	add.s32 	%r8, %r6, 2;
	setp.lt.s32 	%p9, %r8, 0;
	setp.ge.s32 	%p10, %r8, %r28;
	or.pred  	%p11, %p9, %p10;
	@%p11 bra 	$L__BB0_9;
	mul.wide.u32 	%rd14, %r8, 4;
	add.s64 	%rd15, %rd2, %rd14;
	ld.global.f32 	%f46, [%rd15];
	ld.global.f32 	%f47, [%rd3+8];
	fma.rn.f32 	%f75, %f46, %f47, %f75;
$L__BB0_9:
	add.s32 	%r9, %r6, 3;
	setp.lt.s32 	%p12, %r9, 0;
	setp.ge.s32 	%p13, %r9, %r28;
	or.pred  	%p14, %p12, %p13;
	@%p14 bra 	$L__BB0_11;
	mul.wide.u32 	%rd16, %r9, 4;
	add.s64 	%rd17, %rd2, %rd16;
	ld.global.f32 	%f48, [%rd17];
	ld.global.f32 	%f49, [%rd3+12];
	fma.rn.f32 	%f75, %f48, %f49, %f75;
$L__BB0_11:
	add.s32 	%r10, %r6, 4;
	setp.lt.s32 	%p15, %r10, 0;
	setp.ge.s32 	%p16, %r10, %r28;
	or.pred  	%p17, %p15, %p16;
	@%p17 bra 	$L__BB0_13;
	mul.wide.u32 	%rd18, %r10, 4;
	add.s64 	%rd19, %rd2, %rd18;
	ld.global.f32 	%f50, [%rd19];
	ld.global.f32 	%f51, [%rd3+16];
	fma.rn.f32 	%f75, %f50, %f51, %f75;
$L__BB0_13:
	add.s32 	%r11, %r6, 5;
	setp.lt.s32 	%p18, %r11, 0;
	setp.ge.s32 	%p19, %r11, %r28;
	or.pred  	%p20, %p18, %p19;
	@%p20 bra 	$L__BB0_15;
	mul.wide.u32 	%rd20, %r11, 4;
	add.s64 	%rd21, %rd2, %rd20;
	ld.global.f32 	%f52, [%rd21];
	ld.global.f32 	%f53, [%rd3+20];
	fma.rn.f32 	%f75, %f52, %f53, %f75;
$L__BB0_15:
	add.s32 	%r12, %r6, 6;
	setp.lt.s32 	%p21, %r12, 0;
	setp.ge.s32 	%p22, %r12, %r28;
	or.pred  	%p23, %p21, %p22;
	@%p23 bra 	$L__BB0_17;
	mul.wide.u32 	%rd22, %r12, 4;
	add.s64 	%rd23, %rd2, %rd22;
	ld.global.f32 	%f54, [%rd23];
	ld.global.f32 	%f55, [%rd3+24];
	fma.rn.f32 	%f75, %f54, %f55, %f75;
$L__BB0_17:
	add.s32 	%r13, %r6, 7;
	setp.lt.s32 	%p24, %r13, 0;
	setp.ge.s32 	%p25, %r13, %r28;
	or.pred  	%p26, %p24, %p25;
	@%p26 bra 	$L__BB0_19;
	mul.wide.u32 	%rd24, %r13, 4;
	add.s64 	%rd25, %rd2, %rd24;
	ld.global.f32 	%f56, [%rd25];
	ld.global.f32 	%f57, [%rd3+28];
	fma.rn.f32 	%f75, %f56, %f57, %f75;
$L__BB0_19:
	add.s32 	%r37, %r37, 8;
	setp.ne.s32 	%p27, %r37, %r39;
	@%p27 bra 	$L__BB0_3;
$L__BB0_20:
	setp.eq.s32 	%p28, %r3, 0;
	@%p28 bra 	$L__BB0_41;
	and.b32  	%r16, %r29, 3;
	setp.lt.u32 	%p29, %r3, 4;
	@%p29 bra 	$L__BB0_31;
	add.s32 	%r17, %r2, %r39;
	setp.lt.s32 	%p30, %r17, 0;
	setp.ge.s32 	%p31, %r17, %r28;
	mul.wide.u32 	%rd26, %r39, 4;
	add.s64 	%rd4, %rd1, %rd26;
	or.pred  	%p32, %p30, %p31;
	@%p32 bra 	$L__BB0_24;
	mul.wide.u32 	%rd27, %r17, 4;
	add.s64 	%rd28, %rd2, %rd27;
	ld.global.f32 	%f59, [%rd28];
	ld.global.f32 	%f60, [%rd4];
	fma.rn.f32 	%f75, %f59, %f60, %f75;
$L__BB0_24:
	add.s32 	%r18, %r17, 1;
	setp.lt.s32 	%p33, %r18, 0;
	setp.ge.s32 	%p34, %r18, %r28;
	or.pred  	%p35, %p33, %p34;
	@%p35 bra 	$L__BB0_26;
	mul.wide.u32 	%rd29, %r18, 4;
	add.s64 	%rd30, %rd2, %rd29;
	ld.global.f32 	%f61, [%rd30];
	ld.global.f32 	%f62, [%rd4+4];
	fma.rn.f32 	%f75, %f61, %f62, %f75;
$L__BB0_26:
	add.s32 	%r19, %r17, 2;
	setp.lt.s32 	%p36, %r19, 0;
	setp.ge.s32 	%p37, %r19, %r28;
	or.pred  	%p38, %p36, %p37;
	@%p38 bra 	$L__BB0_28;
	mul.wide.u32 	%rd31, %r19, 4;
	add.s64 	%rd32, %rd2, %rd31;
	ld.global.f32 	%f63, [%rd32];
	ld.global.f32 	%f64, [%rd4+8];
	fma.rn.f32 	%f75, %f63, %f64, %f75;
$L__BB0_28:
	add.s32 	%r20, %r17, 3;
	setp.lt.s32 	%p39, %r20, 0;
	setp.ge.s32 	%p40, %r20, %r28;
	or.pred  	%p41, %p39, %p40;
	@%p41 bra 	$L__BB0_30;
	mul.wide.u32 	%rd33, %r20, 4;
	add.s64 	%rd34, %rd2, %rd33;
	ld.global.f32 	%f65, [%rd34];
	ld.global.f32 	%f66, [%rd4+12];
	fma.rn.f32 	%f75, %f65, %f66, %f75;
$L__BB0_30:
	add.s32 	%r39, %r39, 4;
$L__BB0_31:
	setp.eq.s32 	%p42, %r16, 0;
	@%p42 bra 	$L__BB0_41;
	setp.eq.s32 	%p43, %r16, 1;
	@%p43 bra 	$L__BB0_38;
	add.s32 	%r23, %r2, %r39;
	setp.lt.s32 	%p44, %r23, 0;
	setp.ge.s32 	%p45, %r23, %r28;
	mul.wide.u32 	%rd35, %r39, 4;
	add.s64 	%rd5, %rd1, %rd35;
	or.pred  	%p46, %p44, %p45;
	@%p46 bra 	$L__BB0_35;
	mul.wide.u32 	%rd36, %r23, 4;
	add.s64 	%rd37, %rd2, %rd36;
	ld.global.f32 	%f68, [%rd37];
	ld.global.f32 	%f69, [%rd5];
	fma.rn.f32 	%f75, %f68, %f69, %f75;
$L__BB0_35:
	add.s32 	%r24, %r23, 1;
	setp.lt.s32 	%p47, %r24, 0;
	setp.ge.s32 	%p48, %r24, %r28;
	or.pred  	%p49, %p47, %p48;
	@%p49 bra 	$L__BB0_37;
	mul.wide.u32 	%rd38, %r24, 4;
	add.s64 	%rd39, %rd2, %rd38;
	ld.global.f32 	%f70, [%rd39];
	ld.global.f32 	%f71, [%rd5+4];
	fma.rn.f32 	%f75, %f70, %f71, %f75;
$L__BB0_37:
	add.s32 	%r39, %r39, 2;
$L__BB0_38:
	and.b32  	%r36, %r29, 1;
	setp.eq.b32 	%p50, %r36, 1;
	not.pred 	%p51, %p50;
	@%p51 bra 	$L__BB0_41;
	add.s32 	%r27, %r2, %r39;
	setp.lt.s32 	%p52, %r27, 0;
	setp.ge.s32 	%p53, %r27, %r28;
	or.pred  	%p54, %p52, %p53;
	@%p54 bra 	$L__BB0_41;
	mul.wide.u32 	%rd40, %r27, 4;
	add.s64 	%rd41, %rd2, %rd40;
	ld.global.f32 	%f72, [%rd41];
	mul.wide.u32 	%rd42, %r39, 4;
	add.s64 	%rd43, %rd1, %rd42;
	ld.global.f32 	%f73, [%rd43];
	fma.rn.f32 	%f75, %f72, %f73, %f75;
$L__BB0_41:
	cvta.to.global.u64 	%rd44, %rd6;
	mul.wide.s32 	%rd45, %r1, 4;
	add.s64 	%rd46, %rd44, %rd45;
	st.global.f32 	[%rd46], %f75;
	ret;

}


// ===== COMPILED SASS (sm_100) =====

	.target	sm_100

	.elftype	@"ET_EXEC"


//--------------------- .note.nv.tkinfo           --------------------------
	.section	.note.nv.tkinfo,"",@"SHT_NOTE"
	.sectionflags	@"SHF_NOTE_NV_TKINFO"
	.tkinfo
        /*0018*/ 	.word	0x00000002
        /*0030*/ 	.string	""
        /*0030*/ 	.string	"ptxas"
        /*0030*/ 	.string	"Cuda compilation tools, release 13.0, V13.0.88"
        /*0030*/ 	.string	"Build cuda_13.0.r13.0/compiler.36424714_0"
        /*0030*/ 	.string	"-arch sm_100 -m 64 "



//--------------------- .note.nv.cuinfo           --------------------------
	.section	.note.nv.cuinfo,"",@"SHT_NOTE"
	.sectionflags	@"SHF_NOTE_NV_CUINFO"
        /*0018*/ 	.short	0x0002
        /*001a*/ 	.short	0x0064
        /*001c*/ 	.short	0x0082
	.zero		2


//--------------------- .nv.info                  --------------------------
	.section	.nv.info,"",@"SHT_CUDA_INFO"
	.align	4


	//----- nvinfo : EIATTR_REGCOUNT
	.align		4
        /*0000*/ 	.byte	0x04, 0x2f
        /*0002*/ 	.short	(.L_1 - .L_0)
	.align		4
.L_0:
        /*0004*/ 	.word	index@(_Z8convolvePfS_S_ii)
        /*0008*/ 	.word	0x00000020


	//----- nvinfo : EIATTR_FRAME_SIZE
	.align		4
.L_1:
        /*000c*/ 	.byte	0x04, 0x11
        /*000e*/ 	.short	(.L_3 - .L_2)
	.align		4
.L_2:
        /*0010*/ 	.word	index@(_Z8convolvePfS_S_ii)
        /*0014*/ 	.word	0x00000000


	//----- nvinfo : EIATTR_MIN_STACK_SIZE
	.align		4
.L_3:
        /*0018*/ 	.byte	0x04, 0x12
        /*001a*/ 	.short	(.L_5 - .L_4)
	.align		4
.L_4:
        /*001c*/ 	.word	index@(_Z8convolvePfS_S_ii)
        /*0020*/ 	.word	0x00000000
.L_5:


//--------------------- .nv.compat                --------------------------
	.section	.nv.compat,"",@"SHT_CUDA_COMPAT_INFO"
	.align	4
        /*0000*/ 	.byte	0x02, 0x09, 0x00, 0x00, 0x02, 0x02, 0x01, 0x00, 0x02, 0x05, 0x05, 0x00, 0x03, 0x07, 0x01, 0x01
        /*0010*/ 	.byte	0x02, 0x03, 0x00, 0x00, 0x02, 0x06, 0x01, 0x00, 0x04, 0x0b, 0x08, 0x00, 0x09, 0x00, 0x00, 0x00
        /*0020*/ 	.byte	0x00, 0x00, 0x00, 0x00


//--------------------- .nv.info._Z8convolvePfS_S_ii --------------------------
	.section	.nv.info._Z8convolvePfS_S_ii,"",@"SHT_CUDA_INFO"
	.sectionflags	@""
	.align	4


	//----- nvinfo : EIATTR_CUDA_API_VERSION
	.align		4
        /*0000*/ 	.byte	0x04, 0x37
        /*0002*/ 	.short	(.L_7 - .L_6)
.L_6:
        /*0004*/ 	.word	0x00000082


	//----- nvinfo : EIATTR_KPARAM_INFO
	.align		4
.L_7:
        /*0008*/ 	.byte	0x04, 0x17
        /*000a*/ 	.short	(.L_9 - .L_8)
.L_8:
        /*000c*/ 	.word	0x00000000
        /*0010*/ 	.short	0x0004
        /*0012*/ 	.short	0x001c
        /*0014*/ 	.byte	0x00, 0xf0, 0x11, 0x00


	//----- nvinfo : EIATTR_KPARAM_INFO
	.align		4
.L_9:
        /*0018*/ 	.byte	0x04, 0x17
        /*001a*/ 	.short	(.L_11 - .L_10)
.L_10:
        /*001c*/ 	.word	0x00000000
        /*0020*/ 	.short	0x0003
        /*0022*/ 	.short	0x0018
        /*0024*/ 	.byte	0x00, 0xf0, 0x11, 0x00


	//----- nvinfo : EIATTR_KPARAM_INFO
	.align		4
.L_11:
        /*0028*/ 	.byte	0x04, 0x17
        /*002a*/ 	.short	(.L_13 - .L_12)
.L_12:
        /*002c*/ 	.word	0x00000000
        /*0030*/ 	.short	0x0002
        /*0032*/ 	.short	0x0010
        /*0034*/ 	.byte	0x00, 0xf5, 0x21, 0x00


	//----- nvinfo : EIATTR_KPARAM_INFO
	.align		4
.L_13:
        /*0038*/ 	.byte	0x04, 0x17
        /*003a*/ 	.short	(.L_15 - .L_14)
.L_14:
        /*003c*/ 	.word	0x00000000
        /*0040*/ 	.short	0x0001
        /*0042*/ 	.short	0x0008
        /*0044*/ 	.byte	0x00, 0xf5, 0x21, 0x00


	//----- nvinfo : EIATTR_KPARAM_INFO
	.align		4
.L_15:
        /*0048*/ 	.byte	0x04, 0x17
        /*004a*/ 	.short	(.L_17 - .L_16)
.L_16:
        /*004c*/ 	.word	0x00000000
        /*0050*/ 	.short	0x0000
        /*0052*/ 	.short	0x0000
        /*0054*/ 	.byte	0x00, 0xf5, 0x21, 0x00


	//----- nvinfo : EIATTR_SPARSE_MMA_MASK
	.align		4
.L_17:
        /*0058*/ 	.byte	0x03, 0x50
        /*005a*/ 	.short	0x0000


	//----- nvinfo : EIATTR_MAXREG_COUNT
	.align		4
        /*005c*/ 	.byte	0x03, 0x1b
        /*005e*/ 	.short	0x00ff


	//----- nvinfo : EIATTR_MERCURY_ISA_VERSION
	.align		4
        /*0060*/ 	.byte	0x03, 0x5f
        /*0062*/ 	.short	0x0101


	//----- nvinfo : EIATTR_VRC_CTA_INIT_COUNT
	.align		4
        /*0064*/ 	.byte	0x02, 0x4a
	.zero		1
	.zero		1


	//----- nvinfo : EIATTR_EXIT_INSTR_OFFSETS
	.align		4
        /*0068*/ 	.byte	0x04, 0x1c
        /*006a*/ 	.short	(.L_19 - .L_18)


	//   ....[0]....
.L_18:
        /*006c*/ 	.word	0x00000b10


	//----- nvinfo : EIATTR_CRS_STACK_SIZE
	.align		4
.L_19:
        /*0070*/ 	.byte	0x04, 0x1e
        /*0072*/ 	.short	(.L_21 - .L_20)
.L_20:
        /*0074*/ 	.word	0x00000000


	//----- nvinfo : EIATTR_CBANK_PARAM_SIZE
	.align		4
.L_21:
        /*0078*/ 	.byte	0x03, 0x19
        /*007a*/ 	.short	0x0020


	//----- nvinfo : EIATTR_PARAM_CBANK
	.align		4
        /*007c*/ 	.byte	0x04, 0x0a
        /*007e*/ 	.short	(.L_23 - .L_22)
	.align		4
.L_22:
        /*0080*/ 	.word	index@(.nv.constant0._Z8convolvePfS_S_ii)
        /*0084*/ 	.short	0x0380
        /*0086*/ 	.short	0x0020


	//----- nvinfo : EIATTR_SW_WAR
	.align		4
.L_23:
        /*0088*/ 	.byte	0x04, 0x36
        /*008a*/ 	.short	(.L_25 - .L_24)
.L_24:
        /*008c*/ 	.word	0x00000008
.L_25:


//--------------------- .nv.callgraph             --------------------------
	.section	.nv.callgraph,"",@"SHT_CUDA_CALLGRAPH"
	.align	4
	.sectionentsize	8
	.align		4
        /*0000*/ 	.word	0x00000000
	.align		4
        /*0004*/ 	.word	0xffffffff
	.align		4
        /*0008*/ 	.word	0x00000000
	.align		4
        /*000c*/ 	.word	0xfffffffe
	.align		4
        /*0010*/ 	.word	0x00000000
	.align		4
        /*0014*/ 	.word	0xfffffffd
	.align		4
        /*0018*/ 	.word	0x00000000
	.align		4
        /*001c*/ 	.word	0xfffffffc


//--------------------- .text._Z8convolvePfS_S_ii --------------------------
	.section	.text._Z8convolvePfS_S_ii,"ax",@progbits
	.align	128
        .global         _Z8convolvePfS_S_ii
        .type           _Z8convolvePfS_S_ii,@function
        .size           _Z8convolvePfS_S_ii,(.L_x_7 - _Z8convolvePfS_S_ii)
        .other          _Z8convolvePfS_S_ii,@"STO_CUDA_ENTRY STV_DEFAULT"
_Z8convolvePfS_S_ii:
.text._Z8convolvePfS_S_ii:
[----:B------:R-:W-:Y:S01]  /*0000*/  LDC R1, c[0x0][0x37c] ;  /* 0x0000df00ff017b82 */ /* 0x000fe20000000800 */
[----:B------:R-:W0:Y:S01]  /*0010*/  S2R R3, SR_TID.X ;  /* 0x0000000000037919 */ /* 0x000e220000002100 */
[----:B------:R-:W1:Y:S06]  /*0020*/  LDCU UR4, c[0x0][0x39c] ;  /* 0x00007380ff0477ac */ /* 0x000e6c0008000800 */
[----:B------:R-:W0:Y:S01]  /*0030*/  S2UR UR5, SR_CTAID.X ;  /* 0x00000000000579c3 */ /* 0x000e220000002500 */
[----:B------:R-:W-:Y:S01]  /*0040*/  HFMA2 R0, -RZ, RZ, 0, 0 ;  /* 0x00000000ff007431 */ /* 0x000fe200000001ff */
[----:B------:R-:W2:Y:S06]  /*0050*/  LDCU.64 UR8, c[0x0][0x358] ;  /* 0x00006b00ff0877ac */ /* 0x000eac0008000a00 */
[----:B------:R-:W0:Y:S01]  /*0060*/  LDC R2, c[0x0][0x360] ;  /* 0x0000d800ff027b82 */ /* 0x000e220000000800 */
[----:B-1----:R-:W-:Y:S01]  /*0070*/  UISETP.GE.AND UP0, UPT, UR4, 0x1, UPT ;  /* 0x000000010400788c */ /* 0x002fe2000bf06270 */
[----:B0-----:R-:W-:-:S08]  /*0080*/  IMAD R2, R2, UR5, R3 ;  /* 0x0000000502027c24 */ /* 0x001fd0000f8e0203 */
[----:B--2---:R-:W-:Y:S05]  /*0090*/  BRA.U !UP0, `(.L_x_0) ;  /* 0x0000000908907547 */ /* 0x004fea000b800000 */
[----:B------:R-:W-:Y:S01]  /*00a0*/  UISETP.GE.U32.AND UP0, UPT, UR4, 0x8, UPT ;  /* 0x000000080400788c */ /* 0x000fe2000bf06070 */
[----:B------:R-:W-:Y:S01]  /*00b0*/  IMAD.MOV.U32 R0, RZ, RZ, RZ ;  /* 0x000000ffff007224 */ /* 0x000fe200078e00ff */
[----:B------:R-:W-:Y:S01]  /*00c0*/  USHF.R.U32.HI UR5, URZ, 0x1, UR4 ;  /* 0x00000001ff057899 */ /* 0x000fe20008011604 */
[----:B------:R-:W-:Y:S01]  /*00d0*/  MOV R3, RZ ;  /* 0x000000ff00037202 */ /* 0x000fe20000000f00 */
[----:B------:R-:W-:-:S04]  /*00e0*/  ULOP3.LUT UR6, UR4, 0x7, URZ, 0xc0, !UPT ;  /* 0x0000000704067892 */ /* 0x000fc8000f8ec0ff */
[----:B------:R-:W-:Y:S01]  /*00f0*/  VIADD R4, R2, -UR5 ;  /* 0x8000000502047c36 */ /* 0x000fe20008000000 */
[----:B------:R-:W-:Y:S01]  /*0100*/  UISETP.NE.AND UP1, UPT, UR6, URZ, UPT ;  /* 0x000000ff0600728c */ /* 0x000fe2000bf25270 */
[----:B------:R-:W-:Y:S10]  /*0110*/  BRA.U !UP0, `(.L_x_1) ;  /* 0x0000000508287547 */ /* 0x000ff4000b800000 */
[----:B------:R-:W-:Y:S01]  /*0120*/  ULOP3.LUT UR4, UR4, 0x7ffffff8, URZ, 0xc0, !UPT ;  /* 0x7ffffff804047892 */ /* 0x000fe2000f8ec0ff */
[----:B------:R-:W-:Y:S01]  /*0130*/  MOV R0, RZ ;  /* 0x000000ff00007202 */ /* 0x000fe20000000f00 */
[----:B------:R-:W-:Y:S01]  /*0140*/  IMAD.MOV.U32 R7, RZ, RZ, RZ ;  /* 0x000000ffff077224 */ /* 0x000fe200078e00ff */
[----:B------:R-:W0:Y:S03]  /*0150*/  LDCU UR5, c[0x0][0x398] ;  /* 0x00007300ff0577ac */ /* 0x000e260008000800 */
[----:B------:R-:W-:-:S07]  /*0160*/  MOV R3, UR4 ;  /* 0x0000000400037c02 */ /* 0x000fce0008000f00 */
.L_x_2:
[----:B------:R-:W-:Y:S01]  /*0170*/  IMAD.IADD R29, R4, 0x1, R7 ;  /* 0x00000001041d7824 */ /* 0x000fe200078e0207 */
[----:B------:R-:W1:Y:S04]  /*0180*/  LDC.64 R14, c[0x0][0x388] ;  /* 0x0000e200ff0e7b82 */ /* 0x000e680000000a00 */
[----:B0-----:R-:W-:-:S04]  /*0190*/  ISETP.GE.AND P4, PT, R29, UR5, PT ;  /* 0x000000051d007c0c */ /* 0x001fc8000bf86270 */
[----:B------:R-:W-:-:S13]  /*01a0*/  ISETP.LT.OR P4, PT, R29, RZ, P4 ;  /* 0x000000ff1d00720c */ /* 0x000fda0002781670 */
[----:B------:R-:W0:Y:S01]  /*01b0*/  @!P4 LDC.64 R8, c[0x0][0x380] ;  /* 0x0000e000ff08cb82 */ /* 0x000e220000000a00 */
[----:B-1----:R-:W-:-:S05]  /*01c0*/  IMAD.WIDE.U32 R14, R7, 0x4, R14 ;  /* 0x00000004070e7825 */ /* 0x002fca00078e000e */
[----:B------:R-:W2:Y:S01]  /*01d0*/  @!P4 LDG.E R10, desc[UR8][R14.64] ;  /* 0x000000080e0ac981 */ /* 0x000ea2000c1e1900 */
[----:B0-----:R-:W-:-:S06]  /*01e0*/  @!P4 IMAD.WIDE.U32 R8, R29, 0x4, R8 ;  /* 0x000000041d08c825 */ /* 0x001fcc00078e0008 */
[----:B------:R-:W2:Y:S01]  /*01f0*/  @!P4 LDG.E R9, desc[UR8][R8.64] ;  /* 0x000000080809c981 */ /* 0x000ea2000c1e1900 */
[----:B------:R-:W-:-:S04]  /*0200*/  IADD3 R19, PT, PT, R29, 0x1, RZ ;  /* 0x000000011d137810 */ /* 0x000fc80007ffe0ff */
[----:B------:R-:W-:Y:S01]  /*0210*/  ISETP.GE.AND P0, PT, R19, UR5, PT ;  /* 0x0000000513007c0c */ /* 0x000fe2000bf06270 */
[----:B------:R-:W-:-:S03]  /*0220*/  VIADD R24, R29, 0x2 ;  /* 0x000000021d187836 */ /* 0x000fc60000000000 */
[----:B------:R-:W-:Y:S02]  /*0230*/  ISETP.LT.OR P0, PT, R19, RZ, P0 ;  /* 0x000000ff1300720c */ /* 0x000fe40000701670 */
[C---:B------:R-:W-:Y:S02]  /*0240*/  IADD3 R25, PT, PT, R29.reuse, 0x3, RZ ;  /* 0x000000031d197810 */ /* 0x040fe40007ffe0ff */
[C---:B------:R-:W-:Y:S01]  /*0250*/  ISETP.GE.AND P3, PT, R24.reuse, UR5, PT ;  /* 0x0000000518007c0c */ /* 0x040fe2000bf66270 */
[----:B------:R-:W-:Y:S01]  /*0260*/  VIADD R5, R29, 0x4 ;  /* 0x000000041d057836 */ /* 0x000fe20000000000 */
[C---:B------:R-:W-:Y:S02]  /*0270*/  ISETP.GE.AND P2, PT, R25.reuse, UR5, PT ;  /* 0x0000000519007c0c */ /* 0x040fe4000bf46270 */
[----:B------:R-:W-:Y:S02]  /*0280*/  ISETP.LT.OR P3, PT, R24, RZ, P3 ;  /* 0x000000ff1800720c */ /* 0x000fe40001f61670 */
[----:B------:R-:W-:-:S02]  /*0290*/  ISETP.LT.OR P2, PT, R25, RZ, P2 ;  /* 0x000000ff1900720c */ /* 0x000fc40001741670 */
[----:B------:R-:W-:Y:S01]  /*02a0*/  IADD3 R6, PT, PT, R29, 0x5, RZ ;  /* 0x000000051d067810 */ /* 0x000fe20007ffe0ff */
[----:B------:R-:W0:Y:S01]  /*02b0*/  @!P0 LDC.64 R22, c[0x0][0x380] ;  /* 0x0000e000ff168b82 */ /* 0x000e220000000a00 */
[----:B------:R-:W-:Y:S01]  /*02c0*/  ISETP.GE.AND P1, PT, R5, UR5, PT ;  /* 0x0000000505007c0c */ /* 0x000fe2000bf26270 */
[----:B------:R-:W-:Y:S01]  /*02d0*/  VIADD R27, R29, 0x6 ;  /* 0x000000061d1b7836 */ /* 0x000fe20000000000 */
[C---:B------:R-:W-:Y:S02]  /*02e0*/  ISETP.GE.AND P5, PT, R6.reuse, UR5, PT ;  /* 0x0000000506007c0c */ /* 0x040fe4000bfa6270 */
[----:B------:R-:W-:Y:S02]  /*02f0*/  ISETP.LT.OR P1, PT, R5, RZ, P1 ;  /* 0x000000ff0500720c */ /* 0x000fe40000f21670 */
[----:B------:R-:W-:Y:S01]  /*0300*/  IADD3 R29, PT, PT, R29, 0x7, RZ ;  /* 0x000000071d1d7810 */ /* 0x000fe20007ffe0ff */
[----:B------:R-:W1:Y:S01]  /*0310*/  @!P3 LDC.64 R12, c[0x0][0x380] ;  /* 0x0000e000ff0cbb82 */ /* 0x000e620000000a00 */
[----:B------:R-:W-:-:S02]  /*0320*/  ISETP.LT.OR P5, PT, R6, RZ, P5 ;  /* 0x000000ff0600720c */ /* 0x000fc40002fa1670 */
[----:B------:R-:W-:-:S04]  /*0330*/  ISETP.GE.AND P6, PT, R29, UR5, PT ;  /* 0x000000051d007c0c */ /* 0x000fc8000bfc6270 */
[----:B------:R-:W-:-:S07]  /*0340*/  ISETP.LT.OR P6, PT, R29, RZ, P6 ;  /* 0x000000ff1d00720c */ /* 0x000fce00037c1670 */
[----:B------:R-:W3:Y:S01]  /*0350*/  @!P5 LDC.64 R16, c[0x0][0x380] ;  /* 0x0000e000ff10db82 */ /* 0x000ee20000000a00 */
[----:B0-----:R-:W-:-:S07]  /*0360*/  @!P0 IMAD.WIDE.U32 R22, R19, 0x4, R22 ;  /* 0x0000000413168825 */ /* 0x001fce00078e0016 */
[----:B------:R-:W0:Y:S01]  /*0370*/  @!P6 LDC.64 R20, c[0x0][0x380] ;  /* 0x0000e000ff14eb82 */ /* 0x000e220000000a00 */
[----:B------:R-:W4:Y:S01]  /*0380*/  @!P0 LDG.E R23, desc[UR8][R22.64] ;  /* 0x0000000816178981 */ /* 0x000f22000c1e1900 */
[----:B-1----:R-:W-:-:S03]  /*0390*/  @!P3 IMAD.WIDE.U32 R12, R24, 0x4, R12 ;  /* 0x00000004180cb825 */ /* 0x002fc600078e000c */
[----:B------:R-:W4:Y:S04]  /*03a0*/  @!P0 LDG.E R24, desc[UR8][R14.64+0x4] ;  /* 0x000004080e188981 */ /* 0x000f28000c1e1900 */
[----:B------:R-:W5:Y:S04]  /*03b0*/  @!P3 LDG.E R13, desc[UR8][R12.64] ;  /* 0x000000080c0db981 */ /* 0x000f68000c1e1900 */
[----:B------:R-:W5:Y:S01]  /*03c0*/  @!P5 LDG.E R22, desc[UR8][R14.64+0x14] ;  /* 0x000014080e16d981 */ /* 0x000f62000c1e1900 */
[----:B---3--:R-:W-:-:S03]  /*03d0*/  @!P5 IMAD.WIDE.U32 R16, R6, 0x4, R16 ;  /* 0x000000040610d825 */ /* 0x008fc600078e0010 */
[----:B------:R-:W3:Y:S04]  /*03e0*/  @!P1 LDG.E R6, desc[UR8][R14.64+0x10] ;  /* 0x000010080e069981 */ /* 0x000ee8000c1e1900 */
[----:B------:R-:W3:Y:S01]  /*03f0*/  @!P5 LDG.E R17, desc[UR8][R16.64] ;  /* 0x000000081011d981 */ /* 0x000ee2000c1e1900 */
[----:B0-----:R-:W-:-:S06]  /*0400*/  @!P6 IMAD.WIDE.U32 R20, R29, 0x4, R20 ;  /* 0x000000041d14e825 */ /* 0x001fcc00078e0014 */
[----:B------:R-:W3:Y:S01]  /*0410*/  @!P6 LDG.E R21, desc[UR8][R20.64] ;  /* 0x000000081415e981 */ /* 0x000ee2000c1e1900 */
[----:B--2---:R-:W-:Y:S01]  /*0420*/  @!P4 FFMA R0, R9, R10, R0 ;  /* 0x0000000a0900c223 */ /* 0x004fe20000000000 */
[C---:B------:R-:W-:Y:S01]  /*0430*/  ISETP.GE.AND P4, PT, R27.reuse, UR5, PT ;  /* 0x000000051b007c0c */ /* 0x040fe2000bf86270 */
[----:B------:R-:W0:Y:S03]  /*0440*/  @!P2 LDC.64 R10, c[0x0][0x380] ;  /* 0x0000e000ff0aab82 */ /* 0x000e260000000a00 */
[----:B------:R-:W-:-:S05]  /*0450*/  ISETP.LT.OR P4, PT, R27, RZ, P4 ;  /* 0x000000ff1b00720c */ /* 0x000fca0002781670 */
[----:B------:R-:W1:Y:S08]  /*0460*/  @!P1 LDC.64 R8, c[0x0][0x380] ;  /* 0x0000e000ff089b82 */ /* 0x000e700000000a00 */
[----:B------:R-:W2:Y:S01]  /*0470*/  @!P4 LDC.64 R18, c[0x0][0x380] ;  /* 0x0000e000ff12cb82 */ /* 0x000ea20000000a00 */
[----:B------:R-:W3:Y:S01]  /*0480*/  @!P4 LDG.E R12, desc[UR8][R14.64+0x18] ;  /* 0x000018080e0cc981 */ /* 0x000ee2000c1e1900 */
[----:B0-----:R-:W-:-:S03]  /*0490*/  @!P2 IMAD.WIDE.U32 R10, R25, 0x4, R10 ;  /* 0x00000004190aa825 */ /* 0x001fc600078e000a */
[----:B------:R-:W5:Y:S04]  /*04a0*/  @!P3 LDG.E R25, desc[UR8][R14.64+0x8] ;  /* 0x000008080e19b981 */ /* 0x000f68000c1e1900 */
[----:B------:R-:W3:Y:S01]  /*04b0*/  @!P2 LDG.E R11, desc[UR8][R10.64] ;  /* 0x000000080a0ba981 */ /* 0x000ee2000c1e1900 */
[----:B-1----:R-:W-:-:S03]  /*04c0*/  @!P1 IMAD.WIDE.U32 R8, R5, 0x4, R8 ;  /* 0x0000000405089825 */ /* 0x002fc600078e0008 */
[----:B------:R-:W3:Y:S04]  /*04d0*/  @!P2 LDG.E R5, desc[UR8][R14.64+0xc] ;  /* 0x00000c080e05a981 */ /* 0x000ee8000c1e1900 */
[----:B------:R-:W3:Y:S01]  /*04e0*/  @!P1 LDG.E R9, desc[UR8][R8.64] ;  /* 0x0000000808099981 */ /* 0x000ee2000c1e1900 */
[----:B--2---:R-:W-:-:S03]  /*04f0*/  @!P4 IMAD.WIDE.U32 R18, R27, 0x4, R18 ;  /* 0x000000041b12c825 */ /* 0x004fc600078e0012 */
[----:B------:R-:W2:Y:S04]  /*0500*/  @!P6 LDG.E R10, desc[UR8][R14.64+0x1c] ;  /* 0x00001c080e0ae981 */ /* 0x000ea8000c1e1900 */
[----:B------:R-:W2:Y:S01]  /*0510*/  @!P4 LDG.E R19, desc[UR8][R18.64] ;  /* 0x000000081213c981 */ /* 0x000ea2000c1e1900 */
[----:B------:R-:W-:Y:S01]  /*0520*/  IADD3 R7, PT, PT, R7, 0x8, RZ ;  /* 0x0000000807077810 */ /* 0x000fe20007ffe0ff */
[----:B----4-:R-:W-:-:S03]  /*0530*/  @!P0 FFMA R0, R23, R24, R0 ;  /* 0x0000001817008223 */ /* 0x010fc60000000000 */
[----:B------:R-:W-:Y:S01]  /*0540*/  ISETP.NE.AND P0, PT, R7, R3, PT ;  /* 0x000000030700720c */ /* 0x000fe20003f05270 */
[----:B-----5:R-:W-:-:S04]  /*0550*/  @!P3 FFMA R0, R13, R25, R0 ;  /* 0x000000190d00b223 */ /* 0x020fc80000000000 */
[----:B---3--:R-:W-:-:S04]  /*0560*/  @!P2 FFMA R0, R11, R5, R0 ;  /* 0x000000050b00a223 */ /* 0x008fc80000000000 */
[----:B------:R-:W-:-:S04]  /*0570*/  @!P1 FFMA R0, R9, R6, R0 ;  /* 0x0000000609009223 */ /* 0x000fc80000000000 */
[----:B------:R-:W-:-:S04]  /*0580*/  @!P5 FFMA R0, R17, R22, R0 ;  /* 0x000000161100d223 */ /* 0x000fc80000000000 */
[----:B--2---:R-:W-:-:S04]  /*0590*/  @!P4 FFMA R0, R19, R12, R0 ;  /* 0x0000000c1300c223 */ /* 0x004fc80000000000 */
[----:B------:R-:W-:Y:S01]  /*05a0*/  @!P6 FFMA R0, R21, R10, R0 ;  /* 0x0000000a1500e223 */ /* 0x000fe20000000000 */
[----:B------:R-:W-:Y:S06]  /*05b0*/  @P0 BRA `(.L_x_2) ;  /* 0xfffffff800ec0947 */ /* 0x000fec000383ffff */
.L_x_1:
[----:B------:R-:W-:Y:S05]  /*05c0*/  BRA.U !UP1, `(.L_x_0) ;  /* 0x0000000509447547 */ /* 0x000fea000b800000 */
[----:B------:R-:W0:Y:S01]  /*05d0*/  LDCU UR4, c[0x0][0x39c] ;  /* 0x00007380ff0477ac */ /* 0x000e220008000800 */
[----:B------:R-:W-:Y:S02]  /*05e0*/  UISETP.GE.U32.AND UP0, UPT, UR6, 0x4, UPT ;  /* 0x000000040600788c */ /* 0x000fe4000bf06070 */
[----:B0-----:R-:W-:-:S04]  /*05f0*/  ULOP3.LUT UR5, UR4, 0x3, URZ, 0xc0, !UPT ;  /* 0x0000000304057892 */ /* 0x001fc8000f8ec0ff */
[----:B------:R-:W-:-:S03]  /*0600*/  UISETP.NE.AND UP1, UPT, UR5, URZ, UPT ;  /* 0x000000ff0500728c */ /* 0x000fc6000bf25270 */
[----:B------:R-:W-:Y:S08]  /*0610*/  BRA.U !UP0, `(.L_x_3) ;  /* 0x0000000108907547 */ /* 0x000ff0000b800000 */
[----:B------:R-:W0:Y:S01]  /*0620*/  LDCU UR6, c[0x0][0x398] ;  /* 0x00007300ff0677ac */ /* 0x000e220008000800 */
[----:B------:R-:W-:Y:S01]  /*0630*/  IMAD.IADD R17, R4, 0x1, R3 ;  /* 0x0000000104117824 */ /* 0x000fe200078e0203 */
[----:B------:R-:W1:Y:S03]  /*0640*/  LDC.64 R8, c[0x0][0x388] ;  /* 0x0000e200ff087b82 */ /* 0x000e660000000a00 */
[C---:B------:R-:W-:Y:S01]  /*0650*/  VIADD R5, R17.reuse, 0x3 ;  /* 0x0000000311057836 */ /* 0x040fe20000000000 */
[C---:B------:R-:W-:Y:S02]  /*0660*/  IADD3 R19, PT, PT, R17.reuse, 0x1, RZ ;  /* 0x0000000111137810 */ /* 0x040fe40007ffe0ff */
[C---:B------:R-:W-:Y:S02]  /*0670*/  IADD3 R21, PT, PT, R17.reuse, 0x2, RZ ;  /* 0x0000000211157810 */ /* 0x040fe40007ffe0ff */
[----:B0-----:R-:W-:-:S02]  /*0680*/  ISETP.GE.AND P0, PT, R17, UR6, PT ;  /* 0x0000000611007c0c */ /* 0x001fc4000bf06270 */
[----:B------:R-:W-:Y:S02]  /*0690*/  ISETP.GE.AND P1, PT, R19, UR6, PT ;  /* 0x0000000613007c0c */ /* 0x000fe4000bf26270 */
[----:B------:R-:W-:Y:S02]  /*06a0*/  ISETP.LT.OR P0, PT, R17, RZ, P0 ;  /* 0x000000ff1100720c */ /* 0x000fe40000701670 */
[----:B------:R-:W-:Y:S02]  /*06b0*/  ISETP.GE.AND P2, PT, R21, UR6, PT ;  /* 0x0000000615007c0c */ /* 0x000fe4000bf46270 */
[----:B------:R-:W-:Y:S01]  /*06c0*/  ISETP.LT.OR P1, PT, R19, RZ, P1 ;  /* 0x000000ff1300720c */ /* 0x000fe20000f21670 */
[----:B-1----:R-:W-:Y:S01]  /*06d0*/  IMAD.WIDE.U32 R8, R3, 0x4, R8 ;  /* 0x0000000403087825 */ /* 0x002fe200078e0008 */
[----:B------:R-:W-:Y:S02]  /*06e0*/  ISETP.LT.OR P2, PT, R21, RZ, P2 ;  /* 0x000000ff1500720c */ /* 0x000fe40001741670 */
[----:B------:R-:W-:-:S04]  /*06f0*/  ISETP.GE.AND P3, PT, R5, UR6, PT ;  /* 0x0000000605007c0c */ /* 0x000fc8000bf66270 */
[----:B------:R-:W-:Y:S01]  /*0700*/  ISETP.LT.OR P3, PT, R5, RZ, P3 ;  /* 0x000000ff0500720c */ /* 0x000fe20001f61670 */
[----:B------:R-:W0:Y:S01]  /*0710*/  @!P0 LDC.64 R14, c[0x0][0x380] ;  /* 0x0000e000ff0e8b82 */ /* 0x000e220000000a00 */
[----:B------:R-:W2:Y:S07]  /*0720*/  @!P0 LDG.E R16, desc[UR8][R8.64] ;  /* 0x0000000808108981 */ /* 0x000eae000c1e1900 */
[----:B------:R-:W1:Y:S04]  /*0730*/  @!P1 LDC.64 R12, c[0x0][0x380] ;  /* 0x0000e000ff0c9b82 */ /* 0x000e680000000a00 */
[----:B------:R-:W3:Y:S04]  /*0740*/  @!P3 LDG.E R18, desc[UR8][R8.64+0xc] ;  /* 0x00000c080812b981 */ /* 0x000ee8000c1e1900 */
[----:B------:R-:W4:Y:S08]  /*0750*/  @!P2 LDC.64 R10, c[0x0][0x380] ;  /* 0x0000e000ff0aab82 */ /* 0x000f300000000a00 */
[----:B------:R-:W5:Y:S01]  /*0760*/  @!P3 LDC.64 R6, c[0x0][0x380] ;  /* 0x0000e000ff06bb82 */ /* 0x000f620000000a00 */
[----:B0-----:R-:W-:-:S02]  /*0770*/  @!P0 IMAD.WIDE.U32 R14, R17, 0x4, R14 ;  /* 0x00000004110e8825 */ /* 0x001fc400078e000e */
[----:B------:R-:W3:Y:S04]  /*0780*/  @!P1 LDG.E R17, desc[UR8][R8.64+0x4] ;  /* 0x0000040808119981 */ /* 0x000ee8000c1e1900 */
[----:B------:R-:W2:Y:S01]  /*0790*/  @!P0 LDG.E R15, desc[UR8][R14.64] ;  /* 0x000000080e0f8981 */ /* 0x000ea2000c1e1900 */
[----:B-1----:R-:W-:-:S06]  /*07a0*/  @!P1 IMAD.WIDE.U32 R12, R19, 0x4, R12 ;  /* 0x00000004130c9825 */ /* 0x002fcc00078e000c */
[----:B------:R-:W3:Y:S01]  /*07b0*/  @!P1 LDG.E R13, desc[UR8][R12.64] ;  /* 0x000000080c0d9981 */ /* 0x000ee2000c1e1900 */
[----:B----4-:R-:W-:-:S06]  /*07c0*/  @!P2 IMAD.WIDE.U32 R10, R21, 0x4, R10 ;  /* 0x00000004150aa825 */ /* 0x010fcc00078e000a */
[----:B------:R-:W4:Y:S01]  /*07d0*/  @!P2 LDG.E R11, desc[UR8][R10.64] ;  /* 0x000000080a0ba981 */ /* 0x000f22000c1e1900 */
[----:B-----5:R-:W-:-:S03]  /*07e0*/  @!P3 IMAD.WIDE.U32 R6, R5, 0x4, R6 ;  /* 0x000000040506b825 */ /* 0x020fc600078e0006 */
[----:B------:R-:W4:Y:S04]  /*07f0*/  @!P2 LDG.E R5, desc[UR8][R8.64+0x8] ;  /* 0x000008080805a981 */ /* 0x000f28000c1e1900 */
[----:B------:R-:W5:Y:S01]  /*0800*/  @!P3 LDG.E R7, desc[UR8][R6.64] ;  /* 0x000000080607b981 */ /* 0x000f62000c1e1900 */
[----:B------:R-:W-:Y:S01]  /*0810*/  IADD3 R3, PT, PT, R3, 0x4, RZ ;  /* 0x0000000403037810 */ /* 0x000fe20007ffe0ff */
[----:B--2---:R-:W-:-:S04]  /*0820*/  @!P0 FFMA R0, R15, R16, R0 ;  /* 0x000000100f008223 */ /* 0x004fc80000000000 */
[----:B---3--:R-:W-:-:S04]  /*0830*/  @!P1 FFMA R0, R13, R17, R0 ;  /* 0x000000110d009223 */ /* 0x008fc80000000000 */
[----:B----4-:R-:W-:-:S04]  /*0840*/  @!P2 FFMA R0, R11, R5, R0 ;  /* 0x000000050b00a223 */ /* 0x010fc80000000000 */
[----:B-----5:R-:W-:-:S07]  /*0850*/  @!P3 FFMA R0, R7, R18, R0 ;  /* 0x000000120700b223 */ /* 0x020fce0000000000 */
.L_x_3:
[----:B------:R-:W-:Y:S05]  /*0860*/  BRA.U !UP1, `(.L_x_0) ;  /* 0x00000001099c7547 */ /* 0x000fea000b800000 */
[----:B------:R-:W-:Y:S02]  /*0870*/  UISETP.NE.AND UP0, UPT, UR5, 0x1, UPT ;  /* 0x000000010500788c */ /* 0x000fe4000bf05270 */
[----:B------:R-:W-:-:S04]  /*0880*/  ULOP3.LUT UR4, UR4, 0x1, URZ, 0xc0, !UPT ;  /* 0x0000000104047892 */ /* 0x000fc8000f8ec0ff */
[----:B------:R-:W-:-:S03]  /*0890*/  UISETP.NE.U32.AND UP1, UPT, UR4, 0x1, UPT ;  /* 0x000000010400788c */ /* 0x000fc6000bf25070 */
[----:B------:R-:W-:Y:S08]  /*08a0*/  BRA.U !UP0, `(.L_x_4) ;  /* 0x0000000108507547 */ /* 0x000ff0000b800000 */
[----:B------:R-:W0:Y:S01]  /*08b0*/  LDCU UR4, c[0x0][0x398] ;  /* 0x00007300ff0477ac */ /* 0x000e220008000800 */
[----:B------:R-:W-:Y:S01]  /*08c0*/  IADD3 R5, PT, PT, R4, R3, RZ ;  /* 0x0000000304057210 */ /* 0x000fe20007ffe0ff */
[----:B------:R-:W1:Y:S04]  /*08d0*/  LDC.64 R6, c[0x0][0x388] ;  /* 0x0000e200ff067b82 */ /* 0x000e680000000a00 */
[C---:B------:R-:W-:Y:S01]  /*08e0*/  VIADD R15, R5.reuse, 0x1 ;  /* 0x00000001050f7836 */ /* 0x040fe20000000000 */
[----:B0-----:R-:W-:-:S04]  /*08f0*/  ISETP.GE.AND P0, PT, R5, UR4, PT ;  /* 0x0000000405007c0c */ /* 0x001fc8000bf06270 */
[----:B------:R-:W-:Y:S02]  /*0900*/  ISETP.GE.AND P1, PT, R15, UR4, PT ;  /* 0x000000040f007c0c */ /* 0x000fe4000bf26270 */
[----:B------:R-:W-:Y:S02]  /*0910*/  ISETP.LT.OR P0, PT, R5, RZ, P0 ;  /* 0x000000ff0500720c */ /* 0x000fe40000701670 */
[----:B------:R-:W-:Y:S01]  /*0920*/  ISETP.LT.OR P1, PT, R15, RZ, P1 ;  /* 0x000000ff0f00720c */ /* 0x000fe20000f21670 */
[----:B-1----:R-:W-:-:S10]  /*0930*/  IMAD.WIDE.U32 R10, R3, 0x4, R6 ;  /* 0x00000004030a7825 */ /* 0x002fd400078e0006 */
[----:B------:R-:W0:Y:S08]  /*0940*/  @!P0 LDC.64 R8, c[0x0][0x380] ;  /* 0x0000e000ff088b82 */ /* 0x000e300000000a00 */
[----:B------:R-:W1:Y:S01]  /*0950*/  @!P1 LDC.64 R12, c[0x0][0x380] ;  /* 0x0000e000ff0c9b82 */ /* 0x000e620000000a00 */
[----:B0-----:R-:W-:Y:S02]  /*0960*/  @!P0 IMAD.WIDE.U32 R6, R5, 0x4, R8 ;  /* 0x0000000405068825 */ /* 0x001fe400078e0008 */
[----:B------:R-:W2:Y:S04]  /*0970*/  @!P0 LDG.E R5, desc[UR8][R10.64] ;  /* 0x000000080a058981 */ /* 0x000ea8000c1e1900 */
[----:B------:R-:W2:Y:S01]  /*0980*/  @!P0 LDG.E R7, desc[UR8][R6.64] ;  /* 0x0000000806078981 */ /* 0x000ea2000c1e1900 */
[----:B-1----:R-:W-:-:S03]  /*0990*/  @!P1 IMAD.WIDE.U32 R8, R15, 0x4, R12 ;  /* 0x000000040f089825 */ /* 0x002fc600078e000c */
[----:B------:R-:W3:Y:S04]  /*09a0*/  @!P1 LDG.E R12, desc[UR8][R10.64+0x4] ;  /* 0x000004080a0c9981 */ /* 0x000ee8000c1e1900 */
[----:B------:R-:W3:Y:S01]  /*09b0*/  @!P1 LDG.E R9, desc[UR8][R8.64] ;  /* 0x0000000808099981 */ /* 0x000ee2000c1e1900 */
[----:B------:R-:W-:Y:S01]  /*09c0*/  IADD3 R3, PT, PT, R3, 0x2, RZ ;  /* 0x0000000203037810 */ /* 0x000fe20007ffe0ff */
[----:B--2---:R-:W-:-:S04]  /*09d0*/  @!P0 FFMA R0, R7, R5, R0 ;  /* 0x0000000507008223 */ /* 0x004fc80000000000 */
[----:B---3--:R-:W-:-:S07]  /*09e0*/  @!P1 FFMA R0, R9, R12, R0 ;  /* 0x0000000c09009223 */ /* 0x008fce0000000000 */
.L_x_4:
[----:B------:R-:W-:Y:S05]  /*09f0*/  BRA.U UP1, `(.L_x_0) ;  /* 0x0000000101387547 */ /* 0x000fea000b800000 */
[----:B------:R-:W0:Y:S01]  /*0a00*/  LDCU UR4, c[0x0][0x398] ;  /* 0x00007300ff0477ac */ /* 0x000e220008000800 */
[----:B------:R-:W-:Y:S01]  /*0a10*/  IADD3 R9, PT, PT, R4, R3, RZ ;  /* 0x0000000304097210 */ /* 0x000fe20007ffe0ff */
[----:B------:R-:W-:Y:S03]  /*0a20*/  BSSY.RECONVERGENT B0, `(.L_x_0) ;  /* 0x000000b000007945 */ /* 0x000fe60003800200 */
[----:B0-----:R-:W-:-:S04]  /*0a30*/  ISETP.GE.AND P0, PT, R9, UR4, PT ;  /* 0x0000000409007c0c */ /* 0x001fc8000bf06270 */
[----:B------:R-:W-:-:S13]  /*0a40*/  ISETP.LT.OR P0, PT, R9, RZ, P0 ;  /* 0x000000ff0900720c */ /* 0x000fda0000701670 */
[----:B------:R-:W-:Y:S05]  /*0a50*/  @P0 BRA `(.L_x_5) ;  /* 0x00000000001c0947 */ /* 0x000fea0003800000 */
[----:B------:R-:W0:Y:S08]  /*0a60*/  LDC.64 R4, c[0x0][0x380] ;  /* 0x0000e000ff047b82 */ /* 0x000e300000000a00 */
[----:B------:R-:W1:Y:S01]  /*0a70*/  LDC.64 R6, c[0x0][0x388] ;  /* 0x0000e200ff067b82 */ /* 0x000e620000000a00 */
[----:B0-----:R-:W-:-:S06]  /*0a80*/  IMAD.WIDE.U32 R4, R9, 0x4, R4 ;  /* 0x0000000409047825 */ /* 0x001fcc00078e0004 */
[----:B------:R-:W2:Y:S01]  /*0a90*/  LDG.E R5, desc[UR8][R4.64] ;  /* 0x0000000804057981 */ /* 0x000ea2000c1e1900 */
[----:B-1----:R-:W-:-:S06]  /*0aa0*/  IMAD.WIDE.U32 R6, R3, 0x4, R6 ;  /* 0x0000000403067825 */ /* 0x002fcc00078e0006 */
[----:B------:R-:W2:Y:S02]  /*0ab0*/  LDG.E R6, desc[UR8][R6.64] ;  /* 0x0000000806067981 */ /* 0x000ea4000c1e1900 */
[----:B--2---:R-:W-:-:S07]  /*0ac0*/  FFMA R0, R5, R6, R0 ;  /* 0x0000000605007223 */ /* 0x004fce0000000000 */
.L_x_5:
[----:B------:R-:W-:Y:S05]  /*0ad0*/  BSYNC.RECONVERGENT B0 ;  /* 0x0000000000007941 */ /* 0x000fea0003800200 */
.L_x_0:
[----:B------:R-:W0:Y:S02]  /*0ae0*/  LDC.64 R4, c[0x0][0x390] ;  /* 0x0000e400ff047b82 */ /* 0x000e240000000a00 */
[----:B0-----:R-:W-:-:S05]  /*0af0*/  IMAD.WIDE R2, R2, 0x4, R4 ;  /* 0x0000000402027825 */ /* 0x001fca00078e0204 */
[----:B------:R-:W-:Y:S01]  /*0b00*/  STG.E desc[UR8][R2.64], R0 ;  /* 0x0000000002007986 */ /* 0x000fe2000c101908 */
[----:B------:R-:W-:Y:S05]  /*0b10*/  EXIT ;  /* 0x000000000000794d */ /* 0x000fea0003800000 */
.L_x_6:
[----:B------:R-:W-:-:S00]  /*0b20*/  BRA `(.L_x_6) ;  /* 0xfffffffc00fc7947 */ /* 0x000fc0000383ffff */
[----:B------:R-:W-:-:S00]  /*0b30*/  NOP ;  /* 0x0000000000007918 */ /* 0x000fc00000000000 */
        /* <DEDUP_REMOVED lines=12> */
.L_x_7:


//--------------------- .nv.shared.reserved.0     --------------------------
	.section	.nv.shared.reserved.0,"aw",@nobits
	.weak		__nv_reservedSMEM_offset_0_alias
	.size		__nv_reservedSMEM_offset_0_alias, 0, 64
	.other		__nv_reservedSMEM_offset_0_alias,@"STO_CUDA_RESERVED_SHARED STV_DEFAULT"
__nv_reservedSMEM_offset_0_alias:
	.zero		0
	.zero		64


//--------------------- .nv.constant0._Z8convolvePfS_S_ii --------------------------
	.section	.nv.constant0._Z8convolvePfS_S_ii,"a",@progbits
	.sectionflags	@""
	.align	4
.nv.constant0._Z8convolvePfS_S_ii:
	.zero		928


//--------------------- SYMBOLS --------------------------

	.type		.nv.reservedSmem.offset0,@object
	.size		.nv.reservedSmem.offset0,0x4
